//
// Generated by NVIDIA NVVM Compiler
//
// Compiler Build ID: CL-36424714
// Cuda compilation tools, release 13.0, V13.0.88
// Based on NVVM 20.0.0
//

.version 9.0
.target sm_100
.address_size 64

	// .globl	_Z15octalConversionPiS_

.visible .entry _Z15octalConversionPiS_(
	.param .u64 .ptr .align 1 _Z15octalConversionPiS__param_0,
	.param .u64 .ptr .align 1 _Z15octalConversionPiS__param_1
)
{
	.reg .pred 	%p<3>;
	.reg .b32 	%r<23>;
	.reg .b64 	%rd<9>;

	ld.param.u64 	%rd2, [_Z15octalConversionPiS__param_0];
	ld.param.u64 	%rd1, [_Z15octalConversionPiS__param_1];
	cvta.to.global.u64 	%rd3, %rd2;
	mov.u32 	%r1, %tid.x;
	mul.wide.u32 	%rd4, %r1, 4;
	add.s64 	%rd5, %rd3, %rd4;
	ld.global.u32 	%r21, [%rd5];
	setp.eq.s32 	%p1, %r21, 0;
	mov.b32 	%r22, 0;
	@%p1 bra 	$L__BB0_3;
	mov.b32 	%r22, 0;
	mov.b32 	%r19, 1;
$L__BB0_2:
	shr.s32 	%r13, %r21, 31;
	shr.u32 	%r14, %r13, 29;
	add.s32 	%r15, %r21, %r14;
	and.b32  	%r16, %r15, -8;
	sub.s32 	%r17, %r21, %r16;
	mad.lo.s32 	%r22, %r19, %r17, %r22;
	shr.s32 	%r7, %r15, 3;
	mul.lo.s32 	%r19, %r19, 10;
	add.s32 	%r18, %r21, 7;
	setp.gt.u32 	%p2, %r18, 14;
	mov.u32 	%r21, %r7;
	@%p2 bra 	$L__BB0_2;
$L__BB0_3:
	cvta.to.global.u64 	%rd6, %rd1;
	add.s64 	%rd8, %rd6, %rd4;
	st.global.u32 	[%rd8], %r22;
	ret;

}


// ===== COMPILED SASS (sm_100) =====

	.target	sm_100

	.elftype	@"ET_EXEC"


//--------------------- .note.nv.tkinfo           --------------------------
	.section	.note.nv.tkinfo,"",@"SHT_NOTE"
	.sectionflags	@"SHF_NOTE_NV_TKINFO"
	.tkinfo
        /*0018*/ 	.word	0x00000002
        /*0030*/ 	.string	""
        /*0030*/ 	.string	"ptxas"
        /*0030*/ 	.string	"Cuda compilation tools, release 13.0, V13.0.88"
        /*0030*/ 	.string	"Build cuda_13.0.r13.0/compiler.36424714_0"
        /*0030*/ 	.string	"-arch sm_100 -m 64 "



//--------------------- .note.nv.cuinfo           --------------------------
	.section	.note.nv.cuinfo,"",@"SHT_NOTE"
	.sectionflags	@"SHF_NOTE_NV_CUINFO"
        /*0018*/ 	.short	0x0002
        /*001a*/ 	.short	0x0064
        /*001c*/ 	.short	0x0082
	.zero		2


//--------------------- .nv.info                  --------------------------
	.section	.nv.info,"",@"SHT_CUDA_INFO"
	.align	4


	//----- nvinfo : EIATTR_REGCOUNT
	.align		4
        /*0000*/ 	.byte	0x04, 0x2f
        /*0002*/ 	.short	(.L_1 - .L_0)
	.align		4
.L_0:
        /*0004*/ 	.word	index@(_Z15octalConversionPiS_)
        /*0008*/ 	.word	0x0000000c


	//----- nvinfo : EIATTR_FRAME_SIZE
	.align		4
.L_1:
        /*000c*/ 	.byte	0x04, 0x11
        /*000e*/ 	.short	(.L_3 - .L_2)
	.align		4
.L_2:
        /*0010*/ 	.word	index@(_Z15octalConversionPiS_)
        /*0014*/ 	.word	0x00000000


	//----- nvinfo : EIATTR_MIN_STACK_SIZE
	.align		4
.L_3:
        /*0018*/ 	.byte	0x04, 0x12
        /*001a*/ 	.short	(.L_5 - .L_4)
	.align		4
.L_4:
        /*001c*/ 	.word	index@(_Z15octalConversionPiS_)
        /*0020*/ 	.word	0x00000000
.L_5:


//--------------------- .nv.compat                --------------------------
	.section	.nv.compat,"",@"SHT_CUDA_COMPAT_INFO"
	.align	4
        /*0000*/ 	.byte	0x02, 0x09, 0x00, 0x00, 0x02, 0x02, 0x01, 0x00, 0x02, 0x05, 0x05, 0x00, 0x03, 0x07, 0x01, 0x01
        /*0010*/ 	.byte	0x02, 0x03, 0x00, 0x00, 0x02, 0x06, 0x01, 0x00, 0x04, 0x0b, 0x08, 0x00, 0x09, 0x00, 0x00, 0x00
        /*0020*/ 	.byte	0x00, 0x00, 0x00, 0x00


//--------------------- .nv.info._Z15octalConversionPiS_ --------------------------
	.section	.nv.info._Z15octalConversionPiS_,"",@"SHT_CUDA_INFO"
	.sectionflags	@""
	.align	4


	//----- nvinfo : EIATTR_CUDA_API_VERSION
	.align		4
        /*0000*/ 	.byte	0x04, 0x37
        /*0002*/ 	.short	(.L_7 - .L_6)
.L_6:
        /*0004*/ 	.word	0x00000082


	//----- nvinfo : EIATTR_KPARAM_INFO
	.align		4
.L_7:
        /*0008*/ 	.byte	0x04, 0x17
        /*000a*/ 	.short	(.L_9 - .L_8)
.L_8:
        /*000c*/ 	.word	0x00000000
        /*0010*/ 	.short	0x0001
        /*0012*/ 	.short	0x0008
        /*0014*/ 	.byte	0x00, 0xf5, 0x21, 0x00


	//----- nvinfo : EIATTR_KPARAM_INFO
	.align		4
.L_9:
        /*0018*/ 	.byte	0x04, 0x17
        /*001a*/ 	.short	(.L_11 - .L_10)
.L_10:
        /*001c*/ 	.word	0x00000000
        /*0020*/ 	.short	0x0000
        /*0022*/ 	.short	0x0000
        /*0024*/ 	.byte	0x00, 0xf5, 0x21, 0x00


	//----- nvinfo : EIATTR_SPARSE_MMA_MASK
	.align		4
.L_11:
        /*0028*/ 	.byte	0x03, 0x50
        /*002a*/ 	.short	0x0000


	//----- nvinfo : EIATTR_MAXREG_COUNT
	.align		4
        /*002c*/ 	.byte	0x03, 0x1b
        /*002e*/ 	.short	0x00ff


	//----- nvinfo : EIATTR_MERCURY_ISA_VERSION
	.align		4
        /*0030*/ 	.byte	0x03, 0x5f
        /*0032*/ 	.short	0x0101


	//----- nvinfo : EIATTR_VRC_CTA_INIT_COUNT
	.align		4
        /*0034*/ 	.byte	0x02, 0x4a
	.zero		1
	.zero		1


	//----- nvinfo : EIATTR_EXIT_INSTR_OFFSETS
	.align		4
        /*0038*/ 	.byte	0x04, 0x1c
        /*003a*/ 	.short	(.L_13 - .L_12)


	//   ....[0]....
.L_12:
        /*003c*/ 	.word	0x000001a0


	//----- nvinfo : EIATTR_CRS_STACK_SIZE
	.align		4
.L_13:
        /*0040*/ 	.byte	0x04, 0x1e
        /*0042*/ 	.short	(.L_15 - .L_14)
.L_14:
        /*0044*/ 	.word	0x00000000


	//----- nvinfo : EIATTR_CBANK_PARAM_SIZE
	.align		4
.L_15:
        /*0048*/ 	.byte	0x03, 0x19
        /*004a*/ 	.short	0x0010


	//----- nvinfo : EIATTR_PARAM_CBANK
	.align		4
        /*004c*/ 	.byte	0x04, 0x0a
        /*004e*/ 	.short	(.L_17 - .L_16)
	.align		4
.L_16:
        /*0050*/ 	.word	index@(.nv.constant0._Z15octalConversionPiS_)
        /*0054*/ 	.short	0x0380
        /*0056*/ 	.short	0x0010


	//----- nvinfo : EIATTR_SW_WAR
	.align		4
.L_17:
        /*0058*/ 	.byte	0x04, 0x36
        /*005a*/ 	.short	(.L_19 - .L_18)
.L_18:
        /*005c*/ 	.word	0x00000008
.L_19:


//--------------------- .nv.callgraph             --------------------------
	.section	.nv.callgraph,"",@"SHT_CUDA_CALLGRAPH"
	.align	4
	.sectionentsize	8
	.align		4
        /*0000*/ 	.word	0x00000000
	.align		4
        /*0004*/ 	.word	0xffffffff
	.align		4
        /*0008*/ 	.word	0x00000000
	.align		4
        /*000c*/ 	.word	0xfffffffe
	.align		4
        /*0010*/ 	.word	0x00000000
	.align		4
        /*0014*/ 	.word	0xfffffffd
	.align		4
        /*0018*/ 	.word	0x00000000
	.align		4
        /*001c*/ 	.word	0xfffffffc


//--------------------- .text._Z15octalConversionPiS_ --------------------------
	.section	.text._Z15octalConversionPiS_,"ax",@progbits
	.align	128
        .global         _Z15octalConversionPiS_
        .type           _Z15octalConversionPiS_,@function
        .size           _Z15octalConversionPiS_,(.L_x_4 - _Z15octalConversionPiS_)
        .other          _Z15octalConversionPiS_,@"STO_CUDA_ENTRY STV_DEFAULT"
_Z15octalConversionPiS_:
.text._Z15octalConversionPiS_:
[----:B------:R-:W-:Y:S01]  /*0000*/  LDC R1, c[0x0][0x37c] ;  /* 0x0000df00ff017b82 */ /* 0x000fe20000000800 */
[----:B------:R-:W0:Y:S07]  /*0010*/  S2R R7, SR_TID.X ;  /* 0x0000000000077919 */ /* 0x000e2e0000002100 */
[----:B------:R-:W0:Y:S01]  /*0020*/  LDC.64 R2, c[0x0][0x380] ;  /* 0x0000e000ff027b82 */ /* 0x000e220000000a00 */
[----:B------:R-:W1:Y:S07]  /*0030*/  LDCU.64 UR4, c[0x0][0x358] ;  /* 0x00006b00ff0477ac */ /* 0x000e6e0008000a00 */
[----:B------:R-:W2:Y:S01]  /*0040*/  LDC.64 R4, c[0x0][0x388] ;  /* 0x0000e200ff047b82 */ /* 0x000ea20000000a00 */
[----:B0-----:R-:W-:-:S06]  /*0050*/  IMAD.WIDE.U32 R2, R7, 0x4, R2 ;  /* 0x0000000407027825 */ /* 0x001fcc00078e0002 */
[----:B-1----:R-:W3:Y:S01]  /*0060*/  LDG.E R2, desc[UR4][R2.64] ;  /* 0x0000000402027981 */ /* 0x002ee2000c1e1900 */
[----:B------:R-:W-:Y:S01]  /*0070*/  BSSY.RECONVERGENT B0, `(.L_x_0) ;  /* 0x0000011000007945 */ /* 0x000fe20003800200 */
[----:B--2---:R-:W-:-:S04]  /*0080*/  IMAD.WIDE.U32 R4, R7, 0x4, R4 ;  /* 0x0000000407047825 */ /* 0x004fc800078e0004 */
[----:B------:R-:W-:Y:S01]  /*0090*/  IMAD.MOV.U32 R7, RZ, RZ, RZ ;  /* 0x000000ffff077224 */ /* 0x000fe200078e00ff */
[----:B---3--:R-:W-:-:S13]  /*00a0*/  ISETP.NE.AND P0, PT, R2, RZ, PT ;  /* 0x000000ff0200720c */ /* 0x008fda0003f05270 */
[----:B------:R-:W-:Y:S05]  /*00b0*/  @!P0 BRA `(.L_x_1) ;  /* 0x0000000000308947 */ /* 0x000fea0003800000 */
[----:B------:R-:W-:Y:S02]  /*00c0*/  HFMA2 R7, -RZ, RZ, 0, 0 ;  /* 0x00000000ff077431 */ /* 0x000fe400000001ff */
[----:B------:R-:W-:-:S07]  /*00d0*/  IMAD.MOV.U32 R0, RZ, RZ, 0x1 ;  /* 0x00000001ff007424 */ /* 0x000fce00078e00ff */
.L_x_2:
[----:B------:R-:W-:Y:S02]  /*00e0*/  IADD3 R6, PT, PT, R2, 0x7, RZ ;  /* 0x0000000702067810 */ /* 0x000fe40007ffe0ff */
[----:B------:R-:W-:Y:S02]  /*00f0*/  SHF.R.S32.HI R3, RZ, 0x1f, R2 ;  /* 0x0000001fff037819 */ /* 0x000fe40000011402 */
[----:B------:R-:W-:Y:S02]  /*0100*/  ISETP.GT.U32.AND P0, PT, R6, 0xe, PT ;  /* 0x0000000e0600780c */ /* 0x000fe40003f04070 */
[----:B------:R-:W-:-:S04]  /*0110*/  LEA.HI R3, R3, R2, RZ, 0x3 ;  /* 0x0000000203037211 */ /* 0x000fc800078f18ff */
[----:B------:R-:W-:-:S05]  /*0120*/  LOP3.LUT R9, R3, 0xfffffff8, RZ, 0xc0, !PT ;  /* 0xfffffff803097812 */ /* 0x000fca00078ec0ff */
[----:B------:R-:W-:Y:S01]  /*0130*/  IMAD.IADD R9, R2, 0x1, -R9 ;  /* 0x0000000102097824 */ /* 0x000fe200078e0a09 */
[----:B------:R-:W-:-:S03]  /*0140*/  SHF.R.S32.HI R2, RZ, 0x3, R3 ;  /* 0x00000003ff027819 */ /* 0x000fc60000011403 */
[----:B------:R-:W-:Y:S02]  /*0150*/  IMAD R7, R9, R0, R7 ;  /* 0x0000000009077224 */ /* 0x000fe400078e0207 */
[----:B------:R-:W-:Y:S01]  /*0160*/  IMAD R0, R0, 0xa, RZ ;  /* 0x0000000a00007824 */ /* 0x000fe200078e02ff */
[----:B------:R-:W-:Y:S06]  /*0170*/  @P0 BRA `(.L_x_2) ;  /* 0xfffffffc00d80947 */ /* 0x000fec000383ffff */
.L_x_1:
[----:B------:R-:W-:Y:S05]  /*0180*/  BSYNC.RECONVERGENT B0 ;  /* 0x0000000000007941 */ /* 0x000fea0003800200 */
.L_x_0:
[----:B------:R-:W-:Y:S01]  /*0190*/  STG.E desc[UR4][R4.64], R7 ;  /* 0x0000000704007986 */ /* 0x000fe2000c101904 */
[----:B------:R-:W-:Y:S05]  /*01a0*/  EXIT ;  /* 0x000000000000794d */ /* 0x000fea0003800000 */
.L_x_3:
[----:B------:R-:W-:-:S00]  /*01b0*/  BRA `(.L_x_3) ;  /* 0xfffffffc00fc7947 */ /* 0x000fc0000383ffff */
[----:B------:R-:W-:-:S00]  /*01c0*/  NOP ;  /* 0x0000000000007918 */ /* 0x000fc00000000000 */
        /* <DEDUP_REMOVED lines=11> */
.L_x_4:


//--------------------- .nv.shared.reserved.0     --------------------------
	.section	.nv.shared.reserved.0,"aw",@nobits
	.weak		__nv_reservedSMEM_offset_0_alias
	.size		__nv_reservedSMEM_offset_0_alias, 0, 64
	.other		__nv_reservedSMEM_offset_0_alias,@"STO_CUDA_RESERVED_SHARED STV_DEFAULT"
__nv_reservedSMEM_offset_0_alias:
	.zero		0
	.zero		64


//--------------------- .nv.constant0._Z15octalConversionPiS_ --------------------------
	.section	.nv.constant0._Z15octalConversionPiS_,"a",@progbits
	.sectionflags	@""
	.align	4
.nv.constant0._Z15octalConversionPiS_:
	.zero		912


//--------------------- SYMBOLS --------------------------

	.type		.nv.reservedSmem.offset0,@object
	.size		.nv.reservedSmem.offset0,0x4
